//
// Generated by NVIDIA NVVM Compiler
//
// Compiler Build ID: CL-36424714
// Cuda compilation tools, release 13.0, V13.0.88
// Based on NVVM 20.0.0
//

.version 9.0
.target sm_100
.address_size 64

	// .globl	_Z15use_index_arrayPKfPKiPfi

.visible .entry _Z15use_index_arrayPKfPKiPfi(
	.param .u64 .ptr .align 1 _Z15use_index_arrayPKfPKiPfi_param_0,
	.param .u64 .ptr .align 1 _Z15use_index_arrayPKfPKiPfi_param_1,
	.param .u64 .ptr .align 1 _Z15use_index_arrayPKfPKiPfi_param_2,
	.param .u32 _Z15use_index_arrayPKfPKiPfi_param_3
)
{
	.reg .pred 	%p<2>;
	.reg .b32 	%r<7>;
	.reg .b32 	%f<3>;
	.reg .b64 	%rd<12>;

	ld.param.u64 	%rd1, [_Z15use_index_arrayPKfPKiPfi_param_0];
	ld.param.u64 	%rd2, [_Z15use_index_arrayPKfPKiPfi_param_1];
	ld.param.u64 	%rd3, [_Z15use_index_arrayPKfPKiPfi_param_2];
	ld.param.u32 	%r2, [_Z15use_index_arrayPKfPKiPfi_param_3];
	mov.u32 	%r3, %ctaid.x;
	mov.u32 	%r4, %ntid.x;
	mov.u32 	%r5, %tid.x;
	mad.lo.s32 	%r1, %r3, %r4, %r5;
	setp.ge.s32 	%p1, %r1, %r2;
	@%p1 bra 	$L__BB0_2;
	cvta.to.global.u64 	%rd4, %rd2;
	cvta.to.global.u64 	%rd5, %rd1;
	cvta.to.global.u64 	%rd6, %rd3;
	mul.wide.s32 	%rd7, %r1, 4;
	add.s64 	%rd8, %rd4, %rd7;
	ld.global.u32 	%r6, [%rd8];
	mul.wide.s32 	%rd9, %r6, 4;
	add.s64 	%rd10, %rd5, %rd9;
	ld.global.f32 	%f1, [%rd10];
	mul.f32 	%f2, %f1, 0f3F8020C5;
	add.s64 	%rd11, %rd6, %rd7;
	st.global.f32 	[%rd11], %f2;
$L__BB0_2:
	ret;

}
	// .globl	_Z15recompute_indexPKfPfi
.visible .entry _Z15recompute_indexPKfPfi(
	.param .u64 .ptr .align 1 _Z15recompute_indexPKfPfi_param_0,
	.param .u64 .ptr .align 1 _Z15recompute_indexPKfPfi_param_1,
	.param .u32 _Z15recompute_indexPKfPfi_param_2
)
{
	.reg .pred 	%p<2>;
	.reg .b32 	%r<8>;
	.reg .b32 	%f<3>;
	.reg .b64 	%rd<9>;

	ld.param.u64 	%rd1, [_Z15recompute_indexPKfPfi_param_0];
	ld.param.u64 	%rd2, [_Z15recompute_indexPKfPfi_param_1];
	ld.param.u32 	%r2, [_Z15recompute_indexPKfPfi_param_2];
	mov.u32 	%r3, %ctaid.x;
	mov.u32 	%r4, %ntid.x;
	mov.u32 	%r5, %tid.x;
	mad.lo.s32 	%r1, %r3, %r4, %r5;
	setp.ge.s32 	%p1, %r1, %r2;
	@%p1 bra 	$L__BB1_2;
	cvta.to.global.u64 	%rd3, %rd1;
	cvta.to.global.u64 	%rd4, %rd2;
	mul.lo.s32 	%r6, %r1, 7;
	rem.s32 	%r7, %r6, %r2;
	mul.wide.s32 	%rd5, %r7, 4;
	add.s64 	%rd6, %rd3, %rd5;
	ld.global.f32 	%f1, [%rd6];
	mul.f32 	%f2, %f1, 0f3F8020C5;
	mul.wide.s32 	%rd7, %r1, 4;
	add.s64 	%rd8, %rd4, %rd7;
	st.global.f32 	[%rd8], %f2;
$L__BB1_2:
	ret;

}


// ===== COMPILED SASS (sm_100) =====

	.target	sm_100

	.elftype	@"ET_EXEC"


//--------------------- .note.nv.tkinfo           --------------------------
	.section	.note.nv.tkinfo,"",@"SHT_NOTE"
	.sectionflags	@"SHF_NOTE_NV_TKINFO"
	.tkinfo
        /*0018*/ 	.word	0x00000002
        /*0030*/ 	.string	""
        /*0030*/ 	.string	"ptxas"
        /*0030*/ 	.string	"Cuda compilation tools, release 13.0, V13.0.88"
        /*0030*/ 	.string	"Build cuda_13.0.r13.0/compiler.36424714_0"
        /*0030*/ 	.string	"-arch sm_100 -m 64 "



//--------------------- .note.nv.cuinfo           --------------------------
	.section	.note.nv.cuinfo,"",@"SHT_NOTE"
	.sectionflags	@"SHF_NOTE_NV_CUINFO"
        /*0018*/ 	.short	0x0002
        /*001a*/ 	.short	0x0064
        /*001c*/ 	.short	0x0082
	.zero		2


//--------------------- .nv.info                  --------------------------
	.section	.nv.info,"",@"SHT_CUDA_INFO"
	.align	4


	//----- nvinfo : EIATTR_REGCOUNT
	.align		4
        /*0000*/ 	.byte	0x04, 0x2f
        /*0002*/ 	.short	(.L_1 - .L_0)
	.align		4
.L_0:
        /*0004*/ 	.word	index@(_Z15use_index_arrayPKfPKiPfi)
        /*0008*/ 	.word	0x0000000c


	//----- nvinfo : EIATTR_FRAME_SIZE
	.align		4
.L_1:
        /*000c*/ 	.byte	0x04, 0x11
        /*000e*/ 	.short	(.L_3 - .L_2)
	.align		4
.L_2:
        /*0010*/ 	.word	index@(_Z15use_index_arrayPKfPKiPfi)
        /*0014*/ 	.word	0x00000000


	//----- nvinfo : EIATTR_REGCOUNT
	.align		4
.L_3:
        /*0018*/ 	.byte	0x04, 0x2f
        /*001a*/ 	.short	(.L_5 - .L_4)
	.align		4
.L_4:
        /*001c*/ 	.word	index@(_Z15recompute_indexPKfPfi)
        /*0020*/ 	.word	0x0000000c


	//----- nvinfo : EIATTR_FRAME_SIZE
	.align		4
.L_5:
        /*0024*/ 	.byte	0x04, 0x11
        /*0026*/ 	.short	(.L_7 - .L_6)
	.align		4
.L_6:
        /*0028*/ 	.word	index@(_Z15recompute_indexPKfPfi)
        /*002c*/ 	.word	0x00000000


	//----- nvinfo : EIATTR_MIN_STACK_SIZE
	.align		4
.L_7:
        /*0030*/ 	.byte	0x04, 0x12
        /*0032*/ 	.short	(.L_9 - .L_8)
	.align		4
.L_8:
        /*0034*/ 	.word	index@(_Z15recompute_indexPKfPfi)
        /*0038*/ 	.word	0x00000000


	//----- nvinfo : EIATTR_MIN_STACK_SIZE
	.align		4
.L_9:
        /*003c*/ 	.byte	0x04, 0x12
        /*003e*/ 	.short	(.L_11 - .L_10)
	.align		4
.L_10:
        /*0040*/ 	.word	index@(_Z15use_index_arrayPKfPKiPfi)
        /*0044*/ 	.word	0x00000000
.L_11:


//--------------------- .nv.compat                --------------------------
	.section	.nv.compat,"",@"SHT_CUDA_COMPAT_INFO"
	.align	4
        /*0000*/ 	.byte	0x02, 0x09, 0x00, 0x00, 0x02, 0x02, 0x01, 0x00, 0x02, 0x05, 0x05, 0x00, 0x03, 0x07, 0x01, 0x01
        /*0010*/ 	.byte	0x02, 0x03, 0x00, 0x00, 0x02, 0x06, 0x01, 0x00, 0x04, 0x0b, 0x08, 0x00, 0x09, 0x00, 0x00, 0x00
        /*0020*/ 	.byte	0x00, 0x00, 0x00, 0x00


//--------------------- .nv.info._Z15recompute_indexPKfPfi --------------------------
	.section	.nv.info._Z15recompute_indexPKfPfi,"",@"SHT_CUDA_INFO"
	.sectionflags	@""
	.align	4


	//----- nvinfo : EIATTR_CUDA_API_VERSION
	.align		4
        /*0000*/ 	.byte	0x04, 0x37
        /*0002*/ 	.short	(.L_13 - .L_12)
.L_12:
        /*0004*/ 	.word	0x00000082


	//----- nvinfo : EIATTR_KPARAM_INFO
	.align		4
.L_13:
        /*0008*/ 	.byte	0x04, 0x17
        /*000a*/ 	.short	(.L_15 - .L_14)
.L_14:
        /*000c*/ 	.word	0x00000000
        /*0010*/ 	.short	0x0002
        /*0012*/ 	.short	0x0010
        /*0014*/ 	.byte	0x00, 0xf0, 0x11, 0x00


	//----- nvinfo : EIATTR_KPARAM_INFO
	.align		4
.L_15:
        /*0018*/ 	.byte	0x04, 0x17
        /*001a*/ 	.short	(.L_17 - .L_16)
.L_16:
        /*001c*/ 	.word	0x00000000
        /*0020*/ 	.short	0x0001
        /*0022*/ 	.short	0x0008
        /*0024*/ 	.byte	0x00, 0xf5, 0x21, 0x00


	//----- nvinfo : EIATTR_KPARAM_INFO
	.align		4
.L_17:
        /*0028*/ 	.byte	0x04, 0x17
        /*002a*/ 	.short	(.L_19 - .L_18)
.L_18:
        /*002c*/ 	.word	0x00000000
        /*0030*/ 	.short	0x0000
        /*0032*/ 	.short	0x0000
        /*0034*/ 	.byte	0x00, 0xf5, 0x21, 0x00


	//----- nvinfo : EIATTR_SPARSE_MMA_MASK
	.align		4
.L_19:
        /*0038*/ 	.byte	0x03, 0x50
        /*003a*/ 	.short	0x0000


	//----- nvinfo : EIATTR_MAXREG_COUNT
	.align		4
        /*003c*/ 	.byte	0x03, 0x1b
        /*003e*/ 	.short	0x00ff


	//----- nvinfo : EIATTR_MERCURY_ISA_VERSION
	.align		4
        /*0040*/ 	.byte	0x03, 0x5f
        /*0042*/ 	.short	0x0101


	//----- nvinfo : EIATTR_VRC_CTA_INIT_COUNT
	.align		4
        /*0044*/ 	.byte	0x02, 0x4a
	.zero		1
	.zero		1


	//----- nvinfo : EIATTR_EXIT_INSTR_OFFSETS
	.align		4
        /*0048*/ 	.byte	0x04, 0x1c
        /*004a*/ 	.short	(.L_21 - .L_20)


	//   ....[0]....
.L_20:
        /*004c*/ 	.word	0x00000070


	//   ....[1]....
        /*0050*/ 	.word	0x00000260


	//----- nvinfo : EIATTR_CBANK_PARAM_SIZE
	.align		4
.L_21:
        /*0054*/ 	.byte	0x03, 0x19
        /*0056*/ 	.short	0x0014


	//----- nvinfo : EIATTR_PARAM_CBANK
	.align		4
        /*0058*/ 	.byte	0x04, 0x0a
        /*005a*/ 	.short	(.L_23 - .L_22)
	.align		4
.L_22:
        /*005c*/ 	.word	index@(.nv.constant0._Z15recompute_indexPKfPfi)
        /*0060*/ 	.short	0x0380
        /*0062*/ 	.short	0x0014


	//----- nvinfo : EIATTR_SW_WAR
	.align		4
.L_23:
        /*0064*/ 	.byte	0x04, 0x36
        /*0066*/ 	.short	(.L_25 - .L_24)
.L_24:
        /*0068*/ 	.word	0x00000008
.L_25:


//--------------------- .nv.info._Z15use_index_arrayPKfPKiPfi --------------------------
	.section	.nv.info._Z15use_index_arrayPKfPKiPfi,"",@"SHT_CUDA_INFO"
	.sectionflags	@""
	.align	4


	//----- nvinfo : EIATTR_CUDA_API_VERSION
	.align		4
        /*0000*/ 	.byte	0x04, 0x37
        /*0002*/ 	.short	(.L_27 - .L_26)
.L_26:
        /*0004*/ 	.word	0x00000082


	//----- nvinfo : EIATTR_KPARAM_INFO
	.align		4
.L_27:
        /*0008*/ 	.byte	0x04, 0x17
        /*000a*/ 	.short	(.L_29 - .L_28)
.L_28:
        /*000c*/ 	.word	0x00000000
        /*0010*/ 	.short	0x0003
        /*0012*/ 	.short	0x0018
        /*0014*/ 	.byte	0x00, 0xf0, 0x11, 0x00


	//----- nvinfo : EIATTR_KPARAM_INFO
	.align		4
.L_29:
        /*0018*/ 	.byte	0x04, 0x17
        /*001a*/ 	.short	(.L_31 - .L_30)
.L_30:
        /*001c*/ 	.word	0x00000000
        /*0020*/ 	.short	0x0002
        /*0022*/ 	.short	0x0010
        /*0024*/ 	.byte	0x00, 0xf5, 0x21, 0x00


	//----- nvinfo : EIATTR_KPARAM_INFO
	.align		4
.L_31:
        /*0028*/ 	.byte	0x04, 0x17
        /*002a*/ 	.short	(.L_33 - .L_32)
.L_32:
        /*002c*/ 	.word	0x00000000
        /*0030*/ 	.short	0x0001
        /*0032*/ 	.short	0x0008
        /*0034*/ 	.byte	0x00, 0xf5, 0x21, 0x00


	//----- nvinfo : EIATTR_KPARAM_INFO
	.align		4
.L_33:
        /*0038*/ 	.byte	0x04, 0x17
        /*003a*/ 	.short	(.L_35 - .L_34)
.L_34:
        /*003c*/ 	.word	0x00000000
        /*0040*/ 	.short	0x0000
        /*0042*/ 	.short	0x0000
        /*0044*/ 	.byte	0x00, 0xf5, 0x21, 0x00


	//----- nvinfo : EIATTR_SPARSE_MMA_MASK
	.align		4
.L_35:
        /*0048*/ 	.byte	0x03, 0x50
        /*004a*/ 	.short	0x0000


	//----- nvinfo : EIATTR_MAXREG_COUNT
	.align		4
        /*004c*/ 	.byte	0x03, 0x1b
        /*004e*/ 	.short	0x00ff


	//----- nvinfo : EIATTR_MERCURY_ISA_VERSION
	.align		4
        /*0050*/ 	.byte	0x03, 0x5f
        /*0052*/ 	.short	0x0101


	//----- nvinfo : EIATTR_VRC_CTA_INIT_COUNT
	.align		4
        /*0054*/ 	.byte	0x02, 0x4a
	.zero		1
	.zero		1


	//----- nvinfo : EIATTR_EXIT_INSTR_OFFSETS
	.align		4
        /*0058*/ 	.byte	0x04, 0x1c
        /*005a*/ 	.short	(.L_37 - .L_36)


	//   ....[0]....
.L_36:
        /*005c*/ 	.word	0x00000070


	//   ....[1]....
        /*0060*/ 	.word	0x00000130


	//----- nvinfo : EIATTR_CBANK_PARAM_SIZE
	.align		4
.L_37:
        /*0064*/ 	.byte	0x03, 0x19
        /*0066*/ 	.short	0x001c


	//----- nvinfo : EIATTR_PARAM_CBANK
	.align		4
        /*0068*/ 	.byte	0x04, 0x0a
        /*006a*/ 	.short	(.L_39 - .L_38)
	.align		4
.L_38:
        /*006c*/ 	.word	index@(.nv.constant0._Z15use_index_arrayPKfPKiPfi)
        /*0070*/ 	.short	0x0380
        /*0072*/ 	.short	0x001c


	//----- nvinfo : EIATTR_SW_WAR
	.align		4
.L_39:
        /*0074*/ 	.byte	0x04, 0x36
        /*0076*/ 	.short	(.L_41 - .L_40)
.L_40:
        /*0078*/ 	.word	0x00000008
.L_41:


//--------------------- .nv.callgraph             --------------------------
	.section	.nv.callgraph,"",@"SHT_CUDA_CALLGRAPH"
	.align	4
	.sectionentsize	8
	.align		4
        /*0000*/ 	.word	0x00000000
	.align		4
        /*0004*/ 	.word	0xffffffff
	.align		4
        /*0008*/ 	.word	0x00000000
	.align		4
        /*000c*/ 	.word	0xfffffffe
	.align		4
        /*0010*/ 	.word	0x00000000
	.align		4
        /*0014*/ 	.word	0xfffffffd
	.align		4
        /*0018*/ 	.word	0x00000000
	.align		4
        /*001c*/ 	.word	0xfffffffc


//--------------------- .text._Z15recompute_indexPKfPfi --------------------------
	.section	.text._Z15recompute_indexPKfPfi,"ax",@progbits
	.align	128
        .global         _Z15recompute_indexPKfPfi
        .type           _Z15recompute_indexPKfPfi,@function
        .size           _Z15recompute_indexPKfPfi,(.L_x_2 - _Z15recompute_indexPKfPfi)
        .other          _Z15recompute_indexPKfPfi,@"STO_CUDA_ENTRY STV_DEFAULT"
_Z15recompute_indexPKfPfi:
.text._Z15recompute_indexPKfPfi:
[----:B------:R-:W-:Y:S01]  /*0000*/  LDC R1, c[0x0][0x37c] ;  /* 0x0000df00ff017b82 */ /* 0x000fe20000000800 */
[----:B------:R-:W0:Y:S07]  /*0010*/  S2R R0, SR_TID.X ;  /* 0x0000000000007919 */ /* 0x000e2e0000002100 */
[----:B------:R-:W0:Y:S08]  /*0020*/  S2UR UR4, SR_CTAID.X ;  /* 0x00000000000479c3 */ /* 0x000e300000002500 */
[----:B------:R-:W0:Y:S08]  /*0030*/  LDC R7, c[0x0][0x360] ;  /* 0x0000d800ff077b82 */ /* 0x000e300000000800 */
[----:B------:R-:W1:Y:S01]  /*0040*/  LDC R6, c[0x0][0x390] ;  /* 0x0000e400ff067b82 */ /* 0x000e620000000800 */
[----:B0-----:R-:W-:-:S05]  /*0050*/  IMAD R7, R7, UR4, R0 ;  /* 0x0000000407077c24 */ /* 0x001fca000f8e0200 */
[----:B-1----:R-:W-:-:S13]  /*0060*/  ISETP.GE.AND P0, PT, R7, R6, PT ;  /* 0x000000060700720c */ /* 0x002fda0003f06270 */
[----:B------:R-:W-:Y:S05]  /*0070*/  @P0 EXIT ;  /* 0x000000000000094d */ /* 0x000fea0003800000 */
[----:B------:R-:W-:Y:S01]  /*0080*/  IABS R5, R6 ;  /* 0x0000000600057213 */ /* 0x000fe20000000000 */
[----:B------:R-:W-:Y:S01]  /*0090*/  IMAD R0, R7, 0x7, RZ ;  /* 0x0000000707007824 */ /* 0x000fe200078e02ff */
[----:B------:R-:W0:Y:S02]  /*00a0*/  LDCU.64 UR4, c[0x0][0x358] ;  /* 0x00006b00ff0477ac */ /* 0x000e240008000a00 */
[----:B------:R-:W1:Y:S02]  /*00b0*/  I2F.RP R4, R5 ;  /* 0x0000000500047306 */ /* 0x000e640000209400 */
[----:B------:R-:W-:-:S06]  /*00c0*/  ISETP.GE.AND P2, PT, R0, RZ, PT ;  /* 0x000000ff0000720c */ /* 0x000fcc0003f46270 */
[----:B-1----:R-:W1:Y:S02]  /*00d0*/  MUFU.RCP R4, R4 ;  /* 0x0000000400047308 */ /* 0x002e640000001000 */
[----:B-1----:R-:W-:-:S06]  /*00e0*/  IADD3 R2, PT, PT, R4, 0xffffffe, RZ ;  /* 0x0ffffffe04027810 */ /* 0x002fcc0007ffe0ff */
[----:B------:R1:W2:Y:S02]  /*00f0*/  F2I.FTZ.U32.TRUNC.NTZ R3, R2 ;  /* 0x0000000200037305 */ /* 0x0002a4000021f000 */
[----:B-1----:R-:W-:Y:S01]  /*0100*/  IMAD.MOV.U32 R2, RZ, RZ, RZ ;  /* 0x000000ffff027224 */ /* 0x002fe200078e00ff */
[----:B--2---:R-:W-:-:S05]  /*0110*/  IADD3 R8, PT, PT, RZ, -R3, RZ ;  /* 0x80000003ff087210 */ /* 0x004fca0007ffe0ff */
[----:B------:R-:W-:Y:S01]  /*0120*/  IMAD R9, R8, R5, RZ ;  /* 0x0000000508097224 */ /* 0x000fe200078e02ff */
[----:B------:R-:W-:-:S03]  /*0130*/  IABS R8, R0 ;  /* 0x0000000000087213 */ /* 0x000fc60000000000 */
[----:B------:R-:W-:-:S06]  /*0140*/  IMAD.HI.U32 R3, R3, R9, R2 ;  /* 0x0000000903037227 */ /* 0x000fcc00078e0002 */
[----:B------:R-:W-:-:S05]  /*0150*/  IMAD.HI.U32 R3, R3, R8, RZ ;  /* 0x0000000803037227 */ /* 0x000fca00078e00ff */
[----:B------:R-:W-:-:S05]  /*0160*/  IADD3 R3, PT, PT, -R3, RZ, RZ ;  /* 0x000000ff03037210 */ /* 0x000fca0007ffe1ff */
[C---:B------:R-:W-:Y:S02]  /*0170*/  IMAD R4, R5.reuse, R3, R8 ;  /* 0x0000000305047224 */ /* 0x040fe400078e0208 */
[----:B------:R-:W1:Y:S03]  /*0180*/  LDC.64 R2, c[0x0][0x380] ;  /* 0x0000e000ff027b82 */ /* 0x000e660000000a00 */
[----:B------:R-:W-:-:S13]  /*0190*/  ISETP.GT.U32.AND P0, PT, R5, R4, PT ;  /* 0x000000040500720c */ /* 0x000fda0003f04070 */
[----:B------:R-:W-:Y:S01]  /*01a0*/  @!P0 IMAD.IADD R4, R4, 0x1, -R5 ;  /* 0x0000000104048824 */ /* 0x000fe200078e0a05 */
[----:B------:R-:W-:-:S04]  /*01b0*/  ISETP.NE.AND P0, PT, R6, RZ, PT ;  /* 0x000000ff0600720c */ /* 0x000fc80003f05270 */
[----:B------:R-:W-:-:S13]  /*01c0*/  ISETP.GT.U32.AND P1, PT, R5, R4, PT ;  /* 0x000000040500720c */ /* 0x000fda0003f24070 */
[----:B------:R-:W-:-:S05]  /*01d0*/  @!P1 IADD3 R4, PT, PT, R4, -R5, RZ ;  /* 0x8000000504049210 */ /* 0x000fca0007ffe0ff */
[----:B------:R-:W-:Y:S01]  /*01e0*/  @!P2 IMAD.MOV R4, RZ, RZ, -R4 ;  /* 0x000000ffff04a224 */ /* 0x000fe200078e0a04 */
[----:B------:R-:W-:-:S05]  /*01f0*/  @!P0 LOP3.LUT R4, RZ, R6, RZ, 0x33, !PT ;  /* 0x00000006ff048212 */ /* 0x000fca00078e33ff */
[----:B-1----:R-:W-:Y:S02]  /*0200*/  IMAD.WIDE R2, R4, 0x4, R2 ;  /* 0x0000000404027825 */ /* 0x002fe400078e0202 */
[----:B------:R-:W1:Y:S04]  /*0210*/  LDC.64 R4, c[0x0][0x388] ;  /* 0x0000e200ff047b82 */ /* 0x000e680000000a00 */
[----:B0-----:R-:W2:Y:S01]  /*0220*/  LDG.E R2, desc[UR4][R2.64] ;  /* 0x0000000402027981 */ /* 0x001ea2000c1e1900 */
[----:B-1----:R-:W-:-:S04]  /*0230*/  IMAD.WIDE R4, R7, 0x4, R4 ;  /* 0x0000000407047825 */ /* 0x002fc800078e0204 */
[----:B--2---:R-:W-:-:S05]  /*0240*/  FMUL R7, R2, 1.0010000467300415039 ;  /* 0x3f8020c502077820 */ /* 0x004fca0000400000 */
[----:B------:R-:W-:Y:S01]  /*0250*/  STG.E desc[UR4][R4.64], R7 ;  /* 0x0000000704007986 */ /* 0x000fe2000c101904 */
[----:B------:R-:W-:Y:S05]  /*0260*/  EXIT ;  /* 0x000000000000794d */ /* 0x000fea0003800000 */
.L_x_0:
[----:B------:R-:W-:-:S00]  /*0270*/  BRA `(.L_x_0) ;  /* 0xfffffffc00fc7947 */ /* 0x000fc0000383ffff */
[----:B------:R-:W-:-:S00]  /*0280*/  NOP ;  /* 0x0000000000007918 */ /* 0x000fc00000000000 */
[----:B------:R-:W-:-:S00]  /*0290*/  NOP ;  /* 0x0000000000007918 */ /* 0x000fc00000000000 */
[----:B------:R-:W-:-:S00]  /*02a0*/  NOP ;  /* 0x0000000000007918 */ /* 0x000fc00000000000 */
[----:B------:R-:W-:-:S00]  /*02b0*/  NOP ;  /* 0x0000000000007918 */ /* 0x000fc00000000000 */
[----:B------:R-:W-:-:S00]  /*02c0*/  NOP ;  /* 0x0000000000007918 */ /* 0x000fc00000000000 */
[----:B------:R-:W-:-:S00]  /*02d0*/  NOP ;  /* 0x0000000000007918 */ /* 0x000fc00000000000 */
[----:B------:R-:W-:-:S00]  /*02e0*/  NOP ;  /* 0x0000000000007918 */ /* 0x000fc00000000000 */
[----:B------:R-:W-:-:S00]  /*02f0*/  NOP ;  /* 0x0000000000007918 */ /* 0x000fc00000000000 */
.L_x_2:


//--------------------- .text._Z15use_index_arrayPKfPKiPfi --------------------------
	.section	.text._Z15use_index_arrayPKfPKiPfi,"ax",@progbits
	.align	128
        .global         _Z15use_index_arrayPKfPKiPfi
        .type           _Z15use_index_arrayPKfPKiPfi,@function
        .size           _Z15use_index_arrayPKfPKiPfi,(.L_x_3 - _Z15use_index_arrayPKfPKiPfi)
        .other          _Z15use_index_arrayPKfPKiPfi,@"STO_CUDA_ENTRY STV_DEFAULT"
_Z15use_index_arrayPKfPKiPfi:
.text._Z15use_index_arrayPKfPKiPfi:
[----:B------:R-:W-:Y:S01]  /*0000*/  LDC R1, c[0x0][0x37c] ;  /* 0x0000df00ff017b82 */ /* 0x000fe20000000800 */
[----:B------:R-:W0:Y:S07]  /*0010*/  S2R R0, SR_TID.X ;  /* 0x0000000000007919 */ /* 0x000e2e0000002100 */
[----:B------:R-:W0:Y:S01]  /*0020*/  S2UR UR4, SR_CTAID.X ;  /* 0x00000000000479c3 */ /* 0x000e220000002500 */
[----:B------:R-:W1:Y:S07]  /*0030*/  LDCU UR5, c[0x0][0x398] ;  /* 0x00007300ff0577ac */ /* 0x000e6e0008000800 */
[----:B------:R-:W0:Y:S02]  /*0040*/  LDC R9, c[0x0][0x360] ;  /* 0x0000d800ff097b82 */ /* 0x000e240000000800 */
[----:B0-----:R-:W-:-:S05]  /*0050*/  IMAD R9, R9, UR4, R0 ;  /* 0x0000000409097c24 */ /* 0x001fca000f8e0200 */
[----:B-1----:R-:W-:-:S13]  /*0060*/  ISETP.GE.AND P0, PT, R9, UR5, PT ;  /* 0x0000000509007c0c */ /* 0x002fda000bf06270 */
[----:B------:R-:W-:Y:S05]  /*0070*/  @P0 EXIT ;  /* 0x000000000000094d */ /* 0x000fea0003800000 */
[----:B------:R-:W0:Y:S01]  /*0080*/  LDC.64 R2, c[0x0][0x388] ;  /* 0x0000e200ff027b82 */ /* 0x000e220000000a00 */
[----:B------:R-:W1:Y:S07]  /*0090*/  LDCU.64 UR4, c[0x0][0x358] ;  /* 0x00006b00ff0477ac */ /* 0x000e6e0008000a00 */
[----:B------:R-:W2:Y:S08]  /*00a0*/  LDC.64 R4, c[0x0][0x380] ;  /* 0x0000e000ff047b82 */ /* 0x000eb00000000a00 */
[----:B------:R-:W3:Y:S01]  /*00b0*/  LDC.64 R6, c[0x0][0x390] ;  /* 0x0000e400ff067b82 */ /* 0x000ee20000000a00 */
[----:B0-----:R-:W-:-:S06]  /*00c0*/  IMAD.WIDE R2, R9, 0x4, R2 ;  /* 0x0000000409027825 */ /* 0x001fcc00078e0202 */
[----:B-1----:R-:W2:Y:S02]  /*00d0*/  LDG.E R3, desc[UR4][R2.64] ;  /* 0x0000000402037981 */ /* 0x002ea4000c1e1900 */
[----:B--2---:R-:W-:-:S06]  /*00e0*/  IMAD.WIDE R4, R3, 0x4, R4 ;  /* 0x0000000403047825 */ /* 0x004fcc00078e0204 */
[----:B------:R-:W2:Y:S01]  /*00f0*/  LDG.E R4, desc[UR4][R4.64] ;  /* 0x0000000404047981 */ /* 0x000ea2000c1e1900 */
[----:B---3--:R-:W-:-:S04]  /*0100*/  IMAD.WIDE R6, R9, 0x4, R6 ;  /* 0x0000000409067825 */ /* 0x008fc800078e0206 */
[----:B--2---:R-:W-:-:S05]  /*0110*/  FMUL R9, R4, 1.0010000467300415039 ;  /* 0x3f8020c504097820 */ /* 0x004fca0000400000 */
[----:B------:R-:W-:Y:S01]  /*0120*/  STG.E desc[UR4][R6.64], R9 ;  /* 0x0000000906007986 */ /* 0x000fe2000c101904 */
[----:B------:R-:W-:Y:S05]  /*0130*/  EXIT ;  /* 0x000000000000794d */ /* 0x000fea0003800000 */
.L_x_1:
        /* <DEDUP_REMOVED lines=12> */
.L_x_3:


//--------------------- .nv.shared.reserved.0     --------------------------
	.section	.nv.shared.reserved.0,"aw",@nobits
	.weak		__nv_reservedSMEM_offset_0_alias
	.size		__nv_reservedSMEM_offset_0_alias, 0, 64
	.other		__nv_reservedSMEM_offset_0_alias,@"STO_CUDA_RESERVED_SHARED STV_DEFAULT"
__nv_reservedSMEM_offset_0_alias:
	.zero		0
	.zero		64


//--------------------- .nv.constant0._Z15recompute_indexPKfPfi --------------------------
	.section	.nv.constant0._Z15recompute_indexPKfPfi,"a",@progbits
	.sectionflags	@""
	.align	4
.nv.constant0._Z15recompute_indexPKfPfi:
	.zero		916


//--------------------- .nv.constant0._Z15use_index_arrayPKfPKiPfi --------------------------
	.section	.nv.constant0._Z15use_index_arrayPKfPKiPfi,"a",@progbits
	.sectionflags	@""
	.align	4
.nv.constant0._Z15use_index_arrayPKfPKiPfi:
	.zero		924


//--------------------- SYMBOLS --------------------------

	.type		.nv.reservedSmem.offset0,@object
	.size		.nv.reservedSmem.offset0,0x4
